//
// Generated by NVIDIA NVVM Compiler
//
// Compiler Build ID: CL-36424714
// Cuda compilation tools, release 13.0, V13.0.88
// Based on NVVM 20.0.0
//

.version 9.0
.target sm_100
.address_size 64

	// .globl	_Z6vecAddPKiS0_Pim

.visible .entry _Z6vecAddPKiS0_Pim(
	.param .u64 .ptr .align 1 _Z6vecAddPKiS0_Pim_param_0,
	.param .u64 .ptr .align 1 _Z6vecAddPKiS0_Pim_param_1,
	.param .u64 .ptr .align 1 _Z6vecAddPKiS0_Pim_param_2,
	.param .u64 _Z6vecAddPKiS0_Pim_param_3
)
{
	.reg .pred 	%p<3>;
	.reg .b32 	%r<14>;
	.reg .b64 	%rd<11>;

	ld.param.u64 	%rd4, [_Z6vecAddPKiS0_Pim_param_0];
	ld.param.u64 	%rd5, [_Z6vecAddPKiS0_Pim_param_1];
	ld.param.u64 	%rd6, [_Z6vecAddPKiS0_Pim_param_2];
	ld.param.u32 	%r3, [_Z6vecAddPKiS0_Pim_param_3];
	mov.u32 	%r7, %ctaid.x;
	mov.u32 	%r1, %ntid.x;
	mov.u32 	%r8, %tid.x;
	mad.lo.s32 	%r13, %r7, %r1, %r8;
	setp.ge.s32 	%p1, %r13, %r3;
	@%p1 bra 	$L__BB0_3;
	mov.u32 	%r9, %nctaid.x;
	mul.lo.s32 	%r4, %r1, %r9;
	cvta.to.global.u64 	%rd1, %rd4;
	cvta.to.global.u64 	%rd2, %rd5;
	cvta.to.global.u64 	%rd3, %rd6;
$L__BB0_2:
	mul.wide.s32 	%rd7, %r13, 4;
	add.s64 	%rd8, %rd1, %rd7;
	ld.global.nc.u32 	%r10, [%rd8];
	add.s64 	%rd9, %rd2, %rd7;
	ld.global.nc.u32 	%r11, [%rd9];
	add.s32 	%r12, %r11, %r10;
	add.s64 	%rd10, %rd3, %rd7;
	st.global.u32 	[%rd10], %r12;
	add.s32 	%r13, %r13, %r4;
	setp.lt.s32 	%p2, %r13, %r3;
	@%p2 bra 	$L__BB0_2;
$L__BB0_3:
	ret;

}


// ===== COMPILED SASS (sm_100) =====

	.target	sm_100

	.elftype	@"ET_EXEC"


//--------------------- .note.nv.tkinfo           --------------------------
	.section	.note.nv.tkinfo,"",@"SHT_NOTE"
	.sectionflags	@"SHF_NOTE_NV_TKINFO"
	.tkinfo
        /*0018*/ 	.word	0x00000002
        /*0030*/ 	.string	""
        /*0030*/ 	.string	"ptxas"
        /*0030*/ 	.string	"Cuda compilation tools, release 13.0, V13.0.88"
        /*0030*/ 	.string	"Build cuda_13.0.r13.0/compiler.36424714_0"
        /*0030*/ 	.string	"-arch sm_100 -m 64 "



//--------------------- .note.nv.cuinfo           --------------------------
	.section	.note.nv.cuinfo,"",@"SHT_NOTE"
	.sectionflags	@"SHF_NOTE_NV_CUINFO"
        /*0018*/ 	.short	0x0002
        /*001a*/ 	.short	0x0064
        /*001c*/ 	.short	0x0082
	.zero		2


//--------------------- .nv.info                  --------------------------
	.section	.nv.info,"",@"SHT_CUDA_INFO"
	.align	4


	//----- nvinfo : EIATTR_REGCOUNT
	.align		4
        /*0000*/ 	.byte	0x04, 0x2f
        /*0002*/ 	.short	(.L_1 - .L_0)
	.align		4
.L_0:
        /*0004*/ 	.word	index@(_Z6vecAddPKiS0_Pim)
        /*0008*/ 	.word	0x00000014


	//----- nvinfo : EIATTR_FRAME_SIZE
	.align		4
.L_1:
        /*000c*/ 	.byte	0x04, 0x11
        /*000e*/ 	.short	(.L_3 - .L_2)
	.align		4
.L_2:
        /*0010*/ 	.word	index@(_Z6vecAddPKiS0_Pim)
        /*0014*/ 	.word	0x00000000


	//----- nvinfo : EIATTR_MIN_STACK_SIZE
	.align		4
.L_3:
        /*0018*/ 	.byte	0x04, 0x12
        /*001a*/ 	.short	(.L_5 - .L_4)
	.align		4
.L_4:
        /*001c*/ 	.word	index@(_Z6vecAddPKiS0_Pim)
        /*0020*/ 	.word	0x00000000
.L_5:


//--------------------- .nv.compat                --------------------------
	.section	.nv.compat,"",@"SHT_CUDA_COMPAT_INFO"
	.align	4
        /*0000*/ 	.byte	0x02, 0x09, 0x00, 0x00, 0x02, 0x02, 0x01, 0x00, 0x02, 0x05, 0x05, 0x00, 0x03, 0x07, 0x01, 0x01
        /*0010*/ 	.byte	0x02, 0x03, 0x00, 0x00, 0x02, 0x06, 0x01, 0x00, 0x04, 0x0b, 0x08, 0x00, 0x09, 0x00, 0x00, 0x00
        /*0020*/ 	.byte	0x00, 0x00, 0x00, 0x00


//--------------------- .nv.info._Z6vecAddPKiS0_Pim --------------------------
	.section	.nv.info._Z6vecAddPKiS0_Pim,"",@"SHT_CUDA_INFO"
	.sectionflags	@""
	.align	4


	//----- nvinfo : EIATTR_CUDA_API_VERSION
	.align		4
        /*0000*/ 	.byte	0x04, 0x37
        /*0002*/ 	.short	(.L_7 - .L_6)
.L_6:
        /*0004*/ 	.word	0x00000082


	//----- nvinfo : EIATTR_KPARAM_INFO
	.align		4
.L_7:
        /*0008*/ 	.byte	0x04, 0x17
        /*000a*/ 	.short	(.L_9 - .L_8)
.L_8:
        /*000c*/ 	.word	0x00000000
        /*0010*/ 	.short	0x0003
        /*0012*/ 	.short	0x0018
        /*0014*/ 	.byte	0x00, 0xf0, 0x21, 0x00


	//----- nvinfo : EIATTR_KPARAM_INFO
	.align		4
.L_9:
        /*0018*/ 	.byte	0x04, 0x17
        /*001a*/ 	.short	(.L_11 - .L_10)
.L_10:
        /*001c*/ 	.word	0x00000000
        /*0020*/ 	.short	0x0002
        /*0022*/ 	.short	0x0010
        /*0024*/ 	.byte	0x00, 0xf5, 0x21, 0x00


	//----- nvinfo : EIATTR_KPARAM_INFO
	.align		4
.L_11:
        /*0028*/ 	.byte	0x04, 0x17
        /*002a*/ 	.short	(.L_13 - .L_12)
.L_12:
        /*002c*/ 	.word	0x00000000
        /*0030*/ 	.short	0x0001
        /*0032*/ 	.short	0x0008
        /*0034*/ 	.byte	0x00, 0xf5, 0x21, 0x00


	//----- nvinfo : EIATTR_KPARAM_INFO
	.align		4
.L_13:
        /*0038*/ 	.byte	0x04, 0x17
        /*003a*/ 	.short	(.L_15 - .L_14)
.L_14:
        /*003c*/ 	.word	0x00000000
        /*0040*/ 	.short	0x0000
        /*0042*/ 	.short	0x0000
        /*0044*/ 	.byte	0x00, 0xf5, 0x21, 0x00


	//----- nvinfo : EIATTR_SPARSE_MMA_MASK
	.align		4
.L_15:
        /*0048*/ 	.byte	0x03, 0x50
        /*004a*/ 	.short	0x0000


	//----- nvinfo : EIATTR_MAXREG_COUNT
	.align		4
        /*004c*/ 	.byte	0x03, 0x1b
        /*004e*/ 	.short	0x00ff


	//----- nvinfo : EIATTR_MERCURY_ISA_VERSION
	.align		4
        /*0050*/ 	.byte	0x03, 0x5f
        /*0052*/ 	.short	0x0101


	//----- nvinfo : EIATTR_VRC_CTA_INIT_COUNT
	.align		4
        /*0054*/ 	.byte	0x02, 0x4a
	.zero		1
	.zero		1


	//----- nvinfo : EIATTR_EXIT_INSTR_OFFSETS
	.align		4
        /*0058*/ 	.byte	0x04, 0x1c
        /*005a*/ 	.short	(.L_17 - .L_16)


	//   ....[0]....
.L_16:
        /*005c*/ 	.word	0x00000070


	//   ....[1]....
        /*0060*/ 	.word	0x00000180


	//----- nvinfo : EIATTR_CRS_STACK_SIZE
	.align		4
.L_17:
        /*0064*/ 	.byte	0x04, 0x1e
        /*0066*/ 	.short	(.L_19 - .L_18)
.L_18:
        /*0068*/ 	.word	0x00000000


	//----- nvinfo : EIATTR_CBANK_PARAM_SIZE
	.align		4
.L_19:
        /*006c*/ 	.byte	0x03, 0x19
        /*006e*/ 	.short	0x0020


	//----- nvinfo : EIATTR_PARAM_CBANK
	.align		4
        /*0070*/ 	.byte	0x04, 0x0a
        /*0072*/ 	.short	(.L_21 - .L_20)
	.align		4
.L_20:
        /*0074*/ 	.word	index@(.nv.constant0._Z6vecAddPKiS0_Pim)
        /*0078*/ 	.short	0x0380
        /*007a*/ 	.short	0x0020


	//----- nvinfo : EIATTR_SW_WAR
	.align		4
.L_21:
        /*007c*/ 	.byte	0x04, 0x36
        /*007e*/ 	.short	(.L_23 - .L_22)
.L_22:
        /*0080*/ 	.word	0x00000008
.L_23:


//--------------------- .nv.callgraph             --------------------------
	.section	.nv.callgraph,"",@"SHT_CUDA_CALLGRAPH"
	.align	4
	.sectionentsize	8
	.align		4
        /*0000*/ 	.word	0x00000000
	.align		4
        /*0004*/ 	.word	0xffffffff
	.align		4
        /*0008*/ 	.word	0x00000000
	.align		4
        /*000c*/ 	.word	0xfffffffe
	.align		4
        /*0010*/ 	.word	0x00000000
	.align		4
        /*0014*/ 	.word	0xfffffffd
	.align		4
        /*0018*/ 	.word	0x00000000
	.align		4
        /*001c*/ 	.word	0xfffffffc


//--------------------- .text._Z6vecAddPKiS0_Pim  --------------------------
	.section	.text._Z6vecAddPKiS0_Pim,"ax",@progbits
	.align	128
        .global         _Z6vecAddPKiS0_Pim
        .type           _Z6vecAddPKiS0_Pim,@function
        .size           _Z6vecAddPKiS0_Pim,(.L_x_2 - _Z6vecAddPKiS0_Pim)
        .other          _Z6vecAddPKiS0_Pim,@"STO_CUDA_ENTRY STV_DEFAULT"
_Z6vecAddPKiS0_Pim:
.text._Z6vecAddPKiS0_Pim:
[----:B------:R-:W-:Y:S01]  /*0000*/  LDC R1, c[0x0][0x37c] ;  /* 0x0000df00ff017b82 */ /* 0x000fe20000000800 */
[----:B------:R-:W0:Y:S07]  /*0010*/  S2R R0, SR_TID.X ;  /* 0x0000000000007919 */ /* 0x000e2e0000002100 */
[----:B------:R-:W0:Y:S01]  /*0020*/  S2UR UR4, SR_CTAID.X ;  /* 0x00000000000479c3 */ /* 0x000e220000002500 */
[----:B------:R-:W1:Y:S07]  /*0030*/  LDCU UR5, c[0x0][0x398] ;  /* 0x00007300ff0577ac */ /* 0x000e6e0008000800 */
[----:B------:R-:W0:Y:S02]  /*0040*/  LDC R15, c[0x0][0x360] ;  /* 0x0000d800ff0f7b82 */ /* 0x000e240000000800 */
[----:B0-----:R-:W-:-:S05]  /*0050*/  IMAD R0, R15, UR4, R0 ;  /* 0x000000040f007c24 */ /* 0x001fca000f8e0200 */
[----:B-1----:R-:W-:-:S13]  /*0060*/  ISETP.GE.AND P0, PT, R0, UR5, PT ;  /* 0x0000000500007c0c */ /* 0x002fda000bf06270 */
[----:B------:R-:W-:Y:S05]  /*0070*/  @P0 EXIT ;  /* 0x000000000000094d */ /* 0x000fea0003800000 */
[----:B------:R-:W0:Y:S01]  /*0080*/  LDC.64 R12, c[0x0][0x390] ;  /* 0x0000e400ff0c7b82 */ /* 0x000e220000000a00 */
[----:B------:R-:W1:Y:S01]  /*0090*/  LDCU UR4, c[0x0][0x370] ;  /* 0x00006e00ff0477ac */ /* 0x000e620008000800 */
[----:B------:R-:W2:Y:S06]  /*00a0*/  LDCU.64 UR6, c[0x0][0x358] ;  /* 0x00006b00ff0677ac */ /* 0x000eac0008000a00 */
[----:B------:R-:W3:Y:S08]  /*00b0*/  LDC.64 R8, c[0x0][0x380] ;  /* 0x0000e000ff087b82 */ /* 0x000ef00000000a00 */
[----:B------:R-:W4:Y:S01]  /*00c0*/  LDC.64 R10, c[0x0][0x388] ;  /* 0x0000e200ff0a7b82 */ /* 0x000f220000000a00 */
[----:B-1----:R-:W-:-:S07]  /*00d0*/  IMAD R15, R15, UR4, RZ ;  /* 0x000000040f0f7c24 */ /* 0x002fce000f8e02ff */
.L_x_0:
[----:B---3--:R-:W-:-:S04]  /*00e0*/  IMAD.WIDE R2, R0, 0x4, R8 ;  /* 0x0000000400027825 */ /* 0x008fc800078e0208 */
[C---:B----4-:R-:W-:Y:S02]  /*00f0*/  IMAD.WIDE R4, R0.reuse, 0x4, R10 ;  /* 0x0000000400047825 */ /* 0x050fe400078e020a */
[----:B--2---:R-:W2:Y:S04]  /*0100*/  LDG.E.CONSTANT R2, desc[UR6][R2.64] ;  /* 0x0000000602027981 */ /* 0x004ea8000c1e9900 */
[----:B------:R-:W2:Y:S01]  /*0110*/  LDG.E.CONSTANT R5, desc[UR6][R4.64] ;  /* 0x0000000604057981 */ /* 0x000ea2000c1e9900 */
[----:B01----:R-:W-:Y:S01]  /*0120*/  IMAD.WIDE R6, R0, 0x4, R12 ;  /* 0x0000000400067825 */ /* 0x003fe200078e020c */
[----:B------:R-:W-:-:S04]  /*0130*/  IADD3 R0, PT, PT, R15, R0, RZ ;  /* 0x000000000f007210 */ /* 0x000fc80007ffe0ff */
[----:B------:R-:W-:Y:S02]  /*0140*/  ISETP.GE.AND P0, PT, R0, UR5, PT ;  /* 0x0000000500007c0c */ /* 0x000fe4000bf06270 */
[----:B--2---:R-:W-:-:S05]  /*0150*/  IADD3 R17, PT, PT, R2, R5, RZ ;  /* 0x0000000502117210 */ /* 0x004fca0007ffe0ff */
[----:B------:R1:W-:Y:S06]  /*0160*/  STG.E desc[UR6][R6.64], R17 ;  /* 0x0000001106007986 */ /* 0x0003ec000c101906 */
[----:B------:R-:W-:Y:S05]  /*0170*/  @!P0 BRA `(.L_x_0) ;  /* 0xfffffffc00d88947 */ /* 0x000fea000383ffff */
[----:B------:R-:W-:Y:S05]  /*0180*/  EXIT ;  /* 0x000000000000794d */ /* 0x000fea0003800000 */
.L_x_1:
[----:B------:R-:W-:-:S00]  /*0190*/  BRA `(.L_x_1) ;  /* 0xfffffffc00fc7947 */ /* 0x000fc0000383ffff */
[----:B------:R-:W-:-:S00]  /*01a0*/  NOP ;  /* 0x0000000000007918 */ /* 0x000fc00000000000 */
        /* <DEDUP_REMOVED lines=13> */
.L_x_2:


//--------------------- .nv.shared.reserved.0     --------------------------
	.section	.nv.shared.reserved.0,"aw",@nobits
	.weak		__nv_reservedSMEM_offset_0_alias
	.size		__nv_reservedSMEM_offset_0_alias, 0, 64
	.other		__nv_reservedSMEM_offset_0_alias,@"STO_CUDA_RESERVED_SHARED STV_DEFAULT"
__nv_reservedSMEM_offset_0_alias:
	.zero		0
	.zero		64


//--------------------- .nv.constant0._Z6vecAddPKiS0_Pim --------------------------
	.section	.nv.constant0._Z6vecAddPKiS0_Pim,"a",@progbits
	.sectionflags	@""
	.align	4
.nv.constant0._Z6vecAddPKiS0_Pim:
	.zero		928


//--------------------- SYMBOLS --------------------------

	.type		.nv.reservedSmem.offset0,@object
	.size		.nv.reservedSmem.offset0,0x4
